//
// Generated by NVIDIA NVVM Compiler
//
// Compiler Build ID: CL-36424714
// Cuda compilation tools, release 13.0, V13.0.88
// Based on NVVM 20.0.0
//

.version 9.0
.target sm_100
.address_size 64

	// .globl	_Z9vectorSubPKfS0_Pfm

.visible .entry _Z9vectorSubPKfS0_Pfm(
	.param .u64 .ptr .align 1 _Z9vectorSubPKfS0_Pfm_param_0,
	.param .u64 .ptr .align 1 _Z9vectorSubPKfS0_Pfm_param_1,
	.param .u64 .ptr .align 1 _Z9vectorSubPKfS0_Pfm_param_2,
	.param .u64 _Z9vectorSubPKfS0_Pfm_param_3
)
{
	.reg .pred 	%p<2>;
	.reg .b32 	%r<5>;
	.reg .b32 	%f<4>;
	.reg .b64 	%rd<13>;

	ld.param.u64 	%rd2, [_Z9vectorSubPKfS0_Pfm_param_0];
	ld.param.u64 	%rd3, [_Z9vectorSubPKfS0_Pfm_param_1];
	ld.param.u64 	%rd4, [_Z9vectorSubPKfS0_Pfm_param_2];
	ld.param.u64 	%rd5, [_Z9vectorSubPKfS0_Pfm_param_3];
	mov.u32 	%r1, %ctaid.x;
	mov.u32 	%r2, %ntid.x;
	mov.u32 	%r3, %tid.x;
	mad.lo.s32 	%r4, %r1, %r2, %r3;
	cvt.u64.u32 	%rd1, %r4;
	setp.le.u64 	%p1, %rd5, %rd1;
	@%p1 bra 	$L__BB0_2;
	cvta.to.global.u64 	%rd6, %rd2;
	cvta.to.global.u64 	%rd7, %rd3;
	cvta.to.global.u64 	%rd8, %rd4;
	shl.b64 	%rd9, %rd1, 2;
	add.s64 	%rd10, %rd6, %rd9;
	ld.global.f32 	%f1, [%rd10];
	add.s64 	%rd11, %rd7, %rd9;
	ld.global.f32 	%f2, [%rd11];
	sub.f32 	%f3, %f1, %f2;
	add.s64 	%rd12, %rd8, %rd9;
	st.global.f32 	[%rd12], %f3;
$L__BB0_2:
	ret;

}


// ===== COMPILED SASS (sm_100) =====

	.target	sm_100

	.elftype	@"ET_EXEC"


//--------------------- .note.nv.tkinfo           --------------------------
	.section	.note.nv.tkinfo,"",@"SHT_NOTE"
	.sectionflags	@"SHF_NOTE_NV_TKINFO"
	.tkinfo
        /*0018*/ 	.word	0x00000002
        /*0030*/ 	.string	""
        /*0030*/ 	.string	"ptxas"
        /*0030*/ 	.string	"Cuda compilation tools, release 13.0, V13.0.88"
        /*0030*/ 	.string	"Build cuda_13.0.r13.0/compiler.36424714_0"
        /*0030*/ 	.string	"-arch sm_100 -m 64 "



//--------------------- .note.nv.cuinfo           --------------------------
	.section	.note.nv.cuinfo,"",@"SHT_NOTE"
	.sectionflags	@"SHF_NOTE_NV_CUINFO"
        /*0018*/ 	.short	0x0002
        /*001a*/ 	.short	0x0064
        /*001c*/ 	.short	0x0082
	.zero		2


//--------------------- .nv.info                  --------------------------
	.section	.nv.info,"",@"SHT_CUDA_INFO"
	.align	4


	//----- nvinfo : EIATTR_REGCOUNT
	.align		4
        /*0000*/ 	.byte	0x04, 0x2f
        /*0002*/ 	.short	(.L_1 - .L_0)
	.align		4
.L_0:
        /*0004*/ 	.word	index@(_Z9vectorSubPKfS0_Pfm)
        /*0008*/ 	.word	0x0000000c


	//----- nvinfo : EIATTR_FRAME_SIZE
	.align		4
.L_1:
        /*000c*/ 	.byte	0x04, 0x11
        /*000e*/ 	.short	(.L_3 - .L_2)
	.align		4
.L_2:
        /*0010*/ 	.word	index@(_Z9vectorSubPKfS0_Pfm)
        /*0014*/ 	.word	0x00000000


	//----- nvinfo : EIATTR_MIN_STACK_SIZE
	.align		4
.L_3:
        /*0018*/ 	.byte	0x04, 0x12
        /*001a*/ 	.short	(.L_5 - .L_4)
	.align		4
.L_4:
        /*001c*/ 	.word	index@(_Z9vectorSubPKfS0_Pfm)
        /*0020*/ 	.word	0x00000000
.L_5:


//--------------------- .nv.compat                --------------------------
	.section	.nv.compat,"",@"SHT_CUDA_COMPAT_INFO"
	.align	4
        /*0000*/ 	.byte	0x02, 0x09, 0x00, 0x00, 0x02, 0x02, 0x01, 0x00, 0x02, 0x05, 0x05, 0x00, 0x03, 0x07, 0x01, 0x01
        /*0010*/ 	.byte	0x02, 0x03, 0x00, 0x00, 0x02, 0x06, 0x01, 0x00, 0x04, 0x0b, 0x08, 0x00, 0x09, 0x00, 0x00, 0x00
        /*0020*/ 	.byte	0x00, 0x00, 0x00, 0x00


//--------------------- .nv.info._Z9vectorSubPKfS0_Pfm --------------------------
	.section	.nv.info._Z9vectorSubPKfS0_Pfm,"",@"SHT_CUDA_INFO"
	.sectionflags	@""
	.align	4


	//----- nvinfo : EIATTR_CUDA_API_VERSION
	.align		4
        /*0000*/ 	.byte	0x04, 0x37
        /*0002*/ 	.short	(.L_7 - .L_6)
.L_6:
        /*0004*/ 	.word	0x00000082


	//----- nvinfo : EIATTR_KPARAM_INFO
	.align		4
.L_7:
        /*0008*/ 	.byte	0x04, 0x17
        /*000a*/ 	.short	(.L_9 - .L_8)
.L_8:
        /*000c*/ 	.word	0x00000000
        /*0010*/ 	.short	0x0003
        /*0012*/ 	.short	0x0018
        /*0014*/ 	.byte	0x00, 0xf0, 0x21, 0x00


	//----- nvinfo : EIATTR_KPARAM_INFO
	.align		4
.L_9:
        /*0018*/ 	.byte	0x04, 0x17
        /*001a*/ 	.short	(.L_11 - .L_10)
.L_10:
        /*001c*/ 	.word	0x00000000
        /*0020*/ 	.short	0x0002
        /*0022*/ 	.short	0x0010
        /*0024*/ 	.byte	0x00, 0xf5, 0x21, 0x00


	//----- nvinfo : EIATTR_KPARAM_INFO
	.align		4
.L_11:
        /*0028*/ 	.byte	0x04, 0x17
        /*002a*/ 	.short	(.L_13 - .L_12)
.L_12:
        /*002c*/ 	.word	0x00000000
        /*0030*/ 	.short	0x0001
        /*0032*/ 	.short	0x0008
        /*0034*/ 	.byte	0x00, 0xf5, 0x21, 0x00


	//----- nvinfo : EIATTR_KPARAM_INFO
	.align		4
.L_13:
        /*0038*/ 	.byte	0x04, 0x17
        /*003a*/ 	.short	(.L_15 - .L_14)
.L_14:
        /*003c*/ 	.word	0x00000000
        /*0040*/ 	.short	0x0000
        /*0042*/ 	.short	0x0000
        /*0044*/ 	.byte	0x00, 0xf5, 0x21, 0x00


	//----- nvinfo : EIATTR_SPARSE_MMA_MASK
	.align		4
.L_15:
        /*0048*/ 	.byte	0x03, 0x50
        /*004a*/ 	.short	0x0000


	//----- nvinfo : EIATTR_MAXREG_COUNT
	.align		4
        /*004c*/ 	.byte	0x03, 0x1b
        /*004e*/ 	.short	0x00ff


	//----- nvinfo : EIATTR_MERCURY_ISA_VERSION
	.align		4
        /*0050*/ 	.byte	0x03, 0x5f
        /*0052*/ 	.short	0x0101


	//----- nvinfo : EIATTR_VRC_CTA_INIT_COUNT
	.align		4
        /*0054*/ 	.byte	0x02, 0x4a
	.zero		1
	.zero		1


	//----- nvinfo : EIATTR_EXIT_INSTR_OFFSETS
	.align		4
        /*0058*/ 	.byte	0x04, 0x1c
        /*005a*/ 	.short	(.L_17 - .L_16)


	//   ....[0]....
.L_16:
        /*005c*/ 	.word	0x00000080


	//   ....[1]....
        /*0060*/ 	.word	0x00000180


	//----- nvinfo : EIATTR_CBANK_PARAM_SIZE
	.align		4
.L_17:
        /*0064*/ 	.byte	0x03, 0x19
        /*0066*/ 	.short	0x0020


	//----- nvinfo : EIATTR_PARAM_CBANK
	.align		4
        /*0068*/ 	.byte	0x04, 0x0a
        /*006a*/ 	.short	(.L_19 - .L_18)
	.align		4
.L_18:
        /*006c*/ 	.word	index@(.nv.constant0._Z9vectorSubPKfS0_Pfm)
        /*0070*/ 	.short	0x0380
        /*0072*/ 	.short	0x0020


	//----- nvinfo : EIATTR_SW_WAR
	.align		4
.L_19:
        /*0074*/ 	.byte	0x04, 0x36
        /*0076*/ 	.short	(.L_21 - .L_20)
.L_20:
        /*0078*/ 	.word	0x00000008
.L_21:


//--------------------- .nv.callgraph             --------------------------
	.section	.nv.callgraph,"",@"SHT_CUDA_CALLGRAPH"
	.align	4
	.sectionentsize	8
	.align		4
        /*0000*/ 	.word	0x00000000
	.align		4
        /*0004*/ 	.word	0xffffffff
	.align		4
        /*0008*/ 	.word	0x00000000
	.align		4
        /*000c*/ 	.word	0xfffffffe
	.align		4
        /*0010*/ 	.word	0x00000000
	.align		4
        /*0014*/ 	.word	0xfffffffd
	.align		4
        /*0018*/ 	.word	0x00000000
	.align		4
        /*001c*/ 	.word	0xfffffffc


//--------------------- .text._Z9vectorSubPKfS0_Pfm --------------------------
	.section	.text._Z9vectorSubPKfS0_Pfm,"ax",@progbits
	.align	128
        .global         _Z9vectorSubPKfS0_Pfm
        .type           _Z9vectorSubPKfS0_Pfm,@function
        .size           _Z9vectorSubPKfS0_Pfm,(.L_x_1 - _Z9vectorSubPKfS0_Pfm)
        .other          _Z9vectorSubPKfS0_Pfm,@"STO_CUDA_ENTRY STV_DEFAULT"
_Z9vectorSubPKfS0_Pfm:
.text._Z9vectorSubPKfS0_Pfm:
[----:B------:R-:W-:Y:S01]  /*0000*/  LDC R1, c[0x0][0x37c] ;  /* 0x0000df00ff017b82 */ /* 0x000fe20000000800 */
[----:B------:R-:W0:Y:S07]  /*0010*/  S2R R3, SR_TID.X ;  /* 0x0000000000037919 */ /* 0x000e2e0000002100 */
[----:B------:R-:W0:Y:S01]  /*0020*/  S2UR UR4, SR_CTAID.X ;  /* 0x00000000000479c3 */ /* 0x000e220000002500 */
[----:B------:R-:W1:Y:S07]  /*0030*/  LDCU.64 UR6, c[0x0][0x398] ;  /* 0x00007300ff0677ac */ /* 0x000e6e0008000a00 */
[----:B------:R-:W0:Y:S02]  /*0040*/  LDC R0, c[0x0][0x360] ;  /* 0x0000d800ff007b82 */ /* 0x000e240000000800 */
[----:B0-----:R-:W-:-:S05]  /*0050*/  IMAD R0, R0, UR4, R3 ;  /* 0x0000000400007c24 */ /* 0x001fca000f8e0203 */
[----:B-1----:R-:W-:-:S04]  /*0060*/  ISETP.GE.U32.AND P0, PT, R0, UR6, PT ;  /* 0x0000000600007c0c */ /* 0x002fc8000bf06070 */
[----:B------:R-:W-:-:S13]  /*0070*/  ISETP.GE.U32.AND.EX P0, PT, RZ, UR7, PT, P0 ;  /* 0x00000007ff007c0c */ /* 0x000fda000bf06100 */
[----:B------:R-:W-:Y:S05]  /*0080*/  @P0 EXIT ;  /* 0x000000000000094d */ /* 0x000fea0003800000 */
[----:B------:R-:W0:Y:S01]  /*0090*/  LDCU.128 UR8, c[0x0][0x380] ;  /* 0x00007000ff0877ac */ /* 0x000e220008000c00 */
[----:B------:R-:W-:Y:S01]  /*00a0*/  IMAD.SHL.U32 R6, R0, 0x4, RZ ;  /* 0x0000000400067824 */ /* 0x000fe200078e00ff */
[----:B------:R-:W-:Y:S01]  /*00b0*/  SHF.R.U32.HI R0, RZ, 0x1e, R0 ;  /* 0x0000001eff007819 */ /* 0x000fe20000011600 */
[----:B------:R-:W1:Y:S01]  /*00c0*/  LDCU.64 UR4, c[0x0][0x358] ;  /* 0x00006b00ff0477ac */ /* 0x000e620008000a00 */
[----:B------:R-:W2:Y:S02]  /*00d0*/  LDCU.64 UR6, c[0x0][0x390] ;  /* 0x00007200ff0677ac */ /* 0x000ea40008000a00 */
[C---:B0-----:R-:W-:Y:S02]  /*00e0*/  IADD3 R4, P1, PT, R6.reuse, UR10, RZ ;  /* 0x0000000a06047c10 */ /* 0x041fe4000ff3e0ff */
[----:B------:R-:W-:Y:S02]  /*00f0*/  IADD3 R2, P0, PT, R6, UR8, RZ ;  /* 0x0000000806027c10 */ /* 0x000fe4000ff1e0ff */
[----:B------:R-:W-:-:S02]  /*0100*/  IADD3.X R5, PT, PT, R0, UR11, RZ, P1, !PT ;  /* 0x0000000b00057c10 */ /* 0x000fc40008ffe4ff */
[----:B------:R-:W-:-:S04]  /*0110*/  IADD3.X R3, PT, PT, R0, UR9, RZ, P0, !PT ;  /* 0x0000000900037c10 */ /* 0x000fc800087fe4ff */
[----:B-1----:R-:W3:Y:S04]  /*0120*/  LDG.E R5, desc[UR4][R4.64] ;  /* 0x0000000404057981 */ /* 0x002ee8000c1e1900 */
[----:B------:R-:W3:Y:S01]  /*0130*/  LDG.E R2, desc[UR4][R2.64] ;  /* 0x0000000402027981 */ /* 0x000ee2000c1e1900 */
[----:B--2---:R-:W-:-:S04]  /*0140*/  IADD3 R6, P0, PT, R6, UR6, RZ ;  /* 0x0000000606067c10 */ /* 0x004fc8000ff1e0ff */
[----:B------:R-:W-:Y:S01]  /*0150*/  IADD3.X R7, PT, PT, R0, UR7, RZ, P0, !PT ;  /* 0x0000000700077c10 */ /* 0x000fe200087fe4ff */
[----:B---3--:R-:W-:-:S05]  /*0160*/  FADD R9, R2, -R5 ;  /* 0x8000000502097221 */ /* 0x008fca0000000000 */
[----:B------:R-:W-:Y:S01]  /*0170*/  STG.E desc[UR4][R6.64], R9 ;  /* 0x0000000906007986 */ /* 0x000fe2000c101904 */
[----:B------:R-:W-:Y:S05]  /*0180*/  EXIT ;  /* 0x000000000000794d */ /* 0x000fea0003800000 */
.L_x_0:
[----:B------:R-:W-:-:S00]  /*0190*/  BRA `(.L_x_0) ;  /* 0xfffffffc00fc7947 */ /* 0x000fc0000383ffff */
[----:B------:R-:W-:-:S00]  /*01a0*/  NOP ;  /* 0x0000000000007918 */ /* 0x000fc00000000000 */
        /* <DEDUP_REMOVED lines=13> */
.L_x_1:


//--------------------- .nv.shared.reserved.0     --------------------------
	.section	.nv.shared.reserved.0,"aw",@nobits
	.weak		__nv_reservedSMEM_offset_0_alias
	.size		__nv_reservedSMEM_offset_0_alias, 0, 64
	.other		__nv_reservedSMEM_offset_0_alias,@"STO_CUDA_RESERVED_SHARED STV_DEFAULT"
__nv_reservedSMEM_offset_0_alias:
	.zero		0
	.zero		64


//--------------------- .nv.constant0._Z9vectorSubPKfS0_Pfm --------------------------
	.section	.nv.constant0._Z9vectorSubPKfS0_Pfm,"a",@progbits
	.sectionflags	@""
	.align	4
.nv.constant0._Z9vectorSubPKfS0_Pfm:
	.zero		928


//--------------------- SYMBOLS --------------------------

	.type		.nv.reservedSmem.offset0,@object
	.size		.nv.reservedSmem.offset0,0x4
